	.headerflags	@"EF_CUDA_TEXMODE_UNIFIED EF_CUDA_64BIT_ADDRESS EF_CUDA_ACCELERATORS EF_CUDA_SM90 EF_CUDA_VIRTUAL_SM(EF_CUDA_SM90)"
	.elftype	@"ET_EXEC"


//--------------------- .nv.info                  --------------------------
	.section	.nv.info,"",@"SHT_CUDA_INFO"
	.align	4


	//----- nvinfo : EIATTR_REGCOUNT
	.align		4
        /*0000*/ 	.byte	0x04, 0x2f
        /*0002*/ 	.short	(.L_1 - .L_0)
	.align		4
.L_0:
        /*0004*/ 	.word	index@(triton_poi_fused_mul_4)
        /*0008*/ 	.word	0x00000012


	//----- nvinfo : EIATTR_MIN_STACK_SIZE
	.align		4
.L_1:
        /*000c*/ 	.byte	0x04, 0x12
        /*000e*/ 	.short	(.L_3 - .L_2)
	.align		4
.L_2:
        /*0010*/ 	.word	index@(triton_poi_fused_mul_4)
        /*0014*/ 	.word	0x00000000


	//----- nvinfo : EIATTR_FRAME_SIZE
	.align		4
.L_3:
        /*0018*/ 	.byte	0x04, 0x11
        /*001a*/ 	.short	(.L_5 - .L_4)
	.align		4
.L_4:
        /*001c*/ 	.word	index@(triton_poi_fused_mul_4)
        /*0020*/ 	.word	0x00000000


	//----- nvinfo : EIATTR_MIN_STACK_SIZE
	.align		4
.L_5:
        /*0024*/ 	.byte	0x04, 0x12
        /*0026*/ 	.short	(.L_7 - .L_6)
	.align		4
.L_6:
        /*0028*/ 	.word	index@(triton_poi_fused_mul_4)
        /*002c*/ 	.word	0x00000000
.L_7:


//--------------------- .nv.info.triton_poi_fused_mul_4 --------------------------
	.section	.nv.info.triton_poi_fused_mul_4,"",@"SHT_CUDA_INFO"
	.sectionflags	@""
	.align	4


	//----- nvinfo : EIATTR_CUDA_API_VERSION
	.align		4
        /*0000*/ 	.byte	0x04, 0x37
        /*0002*/ 	.short	(.L_9 - .L_8)
.L_8:
        /*0004*/ 	.word	0x0000007c


	//----- nvinfo : EIATTR_KPARAM_INFO
	.align		4
.L_9:
        /*0008*/ 	.byte	0x04, 0x17
        /*000a*/ 	.short	(.L_11 - .L_10)
.L_10:
        /*000c*/ 	.word	0x00000000
        /*0010*/ 	.short	0x0003
        /*0012*/ 	.short	0x0018
        /*0014*/ 	.byte	0x00, 0xf0, 0x11, 0x00


	//----- nvinfo : EIATTR_KPARAM_INFO
	.align		4
.L_11:
        /*0018*/ 	.byte	0x04, 0x17
        /*001a*/ 	.short	(.L_13 - .L_12)
.L_12:
        /*001c*/ 	.word	0x00000000
        /*0020*/ 	.short	0x0002
        /*0022*/ 	.short	0x0010
        /*0024*/ 	.byte	0x00, 0xf4, 0x21, 0x00


	//----- nvinfo : EIATTR_KPARAM_INFO
	.align		4
.L_13:
        /*0028*/ 	.byte	0x04, 0x17
        /*002a*/ 	.short	(.L_15 - .L_14)
.L_14:
        /*002c*/ 	.word	0x00000000
        /*0030*/ 	.short	0x0001
        /*0032*/ 	.short	0x0008
        /*0034*/ 	.byte	0x00, 0xf4, 0x21, 0x00


	//----- nvinfo : EIATTR_KPARAM_INFO
	.align		4
.L_15:
        /*0038*/ 	.byte	0x04, 0x17
        /*003a*/ 	.short	(.L_17 - .L_16)
.L_16:
        /*003c*/ 	.word	0x00000000
        /*0040*/ 	.short	0x0000
        /*0042*/ 	.short	0x0000
        /*0044*/ 	.byte	0x00, 0xf4, 0x21, 0x00


	//----- nvinfo : EIATTR_SPARSE_MMA_MASK
	.align		4
.L_17:
        /*0048*/ 	.byte	0x03, 0x50
        /*004a*/ 	.short	0x0000


	//----- nvinfo : EIATTR_MAXREG_COUNT
	.align		4
        /*004c*/ 	.byte	0x03, 0x1b
        /*004e*/ 	.short	0x00ff


	//----- nvinfo : EIATTR_EXIT_INSTR_OFFSETS
	.align		4
        /*0050*/ 	.byte	0x04, 0x1c
        /*0052*/ 	.short	(.L_19 - .L_18)


	//   ....[0]....
.L_18:
        /*0054*/ 	.word	0x000002d0


	//   ....[1]....
        /*0058*/ 	.word	0x000002f0


	//----- nvinfo : EIATTR_REQNTID
	.align		4
.L_19:
        /*005c*/ 	.byte	0x04, 0x10
        /*005e*/ 	.short	(.L_21 - .L_20)
.L_20:
        /*0060*/ 	.word	0x00000080
        /*0064*/ 	.word	0x00000001
        /*0068*/ 	.word	0x00000001


	//----- nvinfo : EIATTR_CBANK_PARAM_SIZE
	.align		4
.L_21:
        /*006c*/ 	.byte	0x03, 0x19
        /*006e*/ 	.short	0x001c


	//----- nvinfo : EIATTR_PARAM_CBANK
	.align		4
        /*0070*/ 	.byte	0x04, 0x0a
        /*0072*/ 	.short	(.L_23 - .L_22)
	.align		4
.L_22:
        /*0074*/ 	.word	index@(.nv.constant0.triton_poi_fused_mul_4)
        /*0078*/ 	.short	0x0210
        /*007a*/ 	.short	0x001c


	//----- nvinfo : EIATTR_SW_WAR
	.align		4
.L_23:
        /*007c*/ 	.byte	0x04, 0x36
        /*007e*/ 	.short	(.L_25 - .L_24)
.L_24:
        /*0080*/ 	.word	0x00000008
.L_25:


//--------------------- .nv.callgraph             --------------------------
	.section	.nv.callgraph,"",@"SHT_CUDA_CALLGRAPH"
	.align	4
	.sectionentsize	8
	.align		4
        /*0000*/ 	.word	0x00000000
	.align		4
        /*0004*/ 	.word	0xffffffff
	.align		4
        /*0008*/ 	.word	0x00000000
	.align		4
        /*000c*/ 	.word	0xfffffffe
	.align		4
        /*0010*/ 	.word	0x00000000
	.align		4
        /*0014*/ 	.word	0xfffffffd
	.align		4
        /*0018*/ 	.word	0x00000000
	.align		4
        /*001c*/ 	.word	0xfffffffc


//--------------------- .text.triton_poi_fused_mul_4 --------------------------
	.section	.text.triton_poi_fused_mul_4,"ax",@progbits
	.align	128
        .global         triton_poi_fused_mul_4
        .type           triton_poi_fused_mul_4,@function
        .size           triton_poi_fused_mul_4,(.L_x_1 - triton_poi_fused_mul_4)
        .other          triton_poi_fused_mul_4,@"STO_CUDA_ENTRY STV_DEFAULT"
triton_poi_fused_mul_4:
.text.triton_poi_fused_mul_4:
[----:B------:R-:W0:Y:S02]  /*0000*/  LDC R1, c[0x0][0x28] ;  /* 0x00000a00ff017b82 */ /* 0x000e240000000800 */
[----:B------:R-:W1:Y:S01]  /*0010*/  S2R R0, SR_TID.X ;  /* 0x0000000000007919 */ /* 0x000e620000002100 */
[----:B------:R-:W2:Y:S01]  /*0020*/  LDC.64 R4, c[0x0][0x218] ;  /* 0x00008600ff047b82 */ /* 0x000ea20000000a00 */
[----:B------:R-:W-:Y:S01]  /*0030*/  CS2R R14, SRZ ;  /* 0x00000000000e7805 */ /* 0x000fe2000001ff00 */
[----:B------:R-:W-:Y:S01]  /*0040*/  ULDC.64 UR4, c[0x0][0x208] ;  /* 0x0000820000047ab9 */ /* 0x000fe20000000a00 */
[----:B------:R-:W3:Y:S01]  /*0050*/  S2R R7, SR_CTAID.X ;  /* 0x0000000000077919 */ /* 0x000ee20000002500 */
[----:B-1----:R-:W-:Y:S01]  /*0060*/  IMAD.SHL.U32 R0, R0, 0x2, RZ ;  /* 0x0000000200007824 */ /* 0x002fe200078e00ff */
[----:B---3--:R-:W-:-:S04]  /*0070*/  SHF.R.S32.HI R2, RZ, 0x17, R7 ;  /* 0x00000017ff027819 */ /* 0x008fc80000011407 */
[----:B------:R-:W-:Y:S02]  /*0080*/  LOP3.LUT R0, R0, 0xfe, RZ, 0xc0, !PT ;  /* 0x000000fe00007812 */ /* 0x000fe400078ec0ff */
[----:B------:R-:W-:-:S03]  /*0090*/  SGXT R2, R2, 0x1 ;  /* 0x000000010202781a */ /* 0x000fc60000000200 */
[----:B------:R-:W-:-:S05]  /*00a0*/  IMAD R7, R7, 0x100, R0 ;  /* 0x0000010007077824 */ /* 0x000fca00078e0200 */
[CC--:B------:R-:W-:Y:S02]  /*00b0*/  LEA.HI R0, R2.reuse, R7.reuse, RZ, 0x2 ;  /* 0x0000000702007211 */ /* 0x0c0fe400078f10ff */
[----:B------:R-:W-:Y:S02]  /*00c0*/  LEA.HI R2, R2, R7, RZ, 0x6 ;  /* 0x0000000702027211 */ /* 0x000fe400078f30ff */
[----:B------:R-:W-:Y:S02]  /*00d0*/  LOP3.LUT R0, R0, 0xfffffffc, RZ, 0xc0, !PT ;  /* 0xfffffffc00007812 */ /* 0x000fe400078ec0ff */
[----:B------:R-:W-:Y:S02]  /*00e0*/  SHF.R.S32.HI R3, RZ, 0x6, R2 ;  /* 0x00000006ff037819 */ /* 0x000fe40000011402 */
[----:B------:R-:W-:Y:S02]  /*00f0*/  IADD3 R0, R7, -R0, RZ ;  /* 0x8000000007007210 */ /* 0x000fe40007ffe0ff */
[----:B------:R-:W-:-:S03]  /*0100*/  ISETP.GE.AND P4, PT, R7, 0x100, PT ;  /* 0x000001000700780c */ /* 0x000fc60003f86270 */
[----:B------:R-:W-:-:S04]  /*0110*/  IMAD R3, R3, 0x4, R0 ;  /* 0x0000000403037824 */ /* 0x000fc800078e0200 */
[----:B--2---:R-:W-:Y:S02]  /*0120*/  IMAD.WIDE R4, R3, 0x4, R4 ;  /* 0x0000000403047825 */ /* 0x004fe400078e0204 */
[----:B------:R-:W1:Y:S04]  /*0130*/  LDC.64 R2, c[0x0][0x210] ;  /* 0x00008400ff027b82 */ /* 0x000e680000000a00 */
[----:B------:R2:W3:Y:S01]  /*0140*/  @!P4 LDG.E.EL.64 R14, desc[UR4][R4.64] ;  /* 0x00000004040ec981 */ /* 0x0004e2000c2e1b00 */
[----:B------:R-:W-:Y:S01]  /*0150*/  CS2R R8, SRZ ;  /* 0x0000000000087805 */ /* 0x000fe2000001ff00 */
[----:B------:R-:W-:Y:S02]  /*0160*/  HFMA2.MMA R13, -RZ, RZ, 1.625, 0 ;  /* 0x3e800000ff0d7435 */ /* 0x000fe400000001ff */
[----:B--2---:R-:W2:Y:S01]  /*0170*/  LDC.64 R4, c[0x0][0x220] ;  /* 0x00008800ff047b82 */ /* 0x004ea20000000a00 */
[----:B-1----:R-:W-:-:S05]  /*0180*/  IMAD.WIDE R2, R7, 0x4, R2 ;  /* 0x0000000407027825 */ /* 0x002fca00078e0202 */
[----:B------:R1:W4:Y:S01]  /*0190*/  @!P4 LDG.E.64 R8, desc[UR4][R2.64] ;  /* 0x000000040208c981 */ /* 0x000322000c1e1b00 */
[C---:B---3--:R-:W-:Y:S02]  /*01a0*/  FSETP.GT.AND P0, PT, |R14|.reuse, 8.50705917302346158658e+37, PT ;  /* 0x7e8000000e00780b */ /* 0x048fe40003f04200 */
[C---:B------:R-:W-:Y:S02]  /*01b0*/  FSETP.GT.AND P1, PT, |R15|.reuse, 8.50705917302346158658e+37, PT ;  /* 0x7e8000000f00780b */ /* 0x040fe40003f24200 */
[----:B------:R-:W-:Y:S02]  /*01c0*/  FSETP.GEU.AND P2, PT, |R14|, 1.175494350822287508e-38, PT ;  /* 0x008000000e00780b */ /* 0x000fe40003f4e200 */
[----:B------:R-:W-:Y:S02]  /*01d0*/  FSETP.GEU.AND P3, PT, |R15|, 1.175494350822287508e-38, PT ;  /* 0x008000000f00780b */ /* 0x000fe40003f6e200 */
[C---:B-1----:R-:W-:Y:S02]  /*01e0*/  FSEL R3, R13.reuse, 1, P0 ;  /* 0x3f8000000d037808 */ /* 0x042fe40000000000 */
[----:B------:R-:W-:-:S03]  /*01f0*/  FSEL R13, R13, 1, P1 ;  /* 0x3f8000000d0d7808 */ /* 0x000fc60000800000 */
[----:B------:R-:W-:Y:S02]  /*0200*/  @P0 FMUL R14, R14, 0.25 ;  /* 0x3e8000000e0e0820 */ /* 0x000fe40000400000 */
[----:B------:R-:W-:Y:S02]  /*0210*/  @P1 FMUL R15, R15, 0.25 ;  /* 0x3e8000000f0f1820 */ /* 0x000fe40000400000 */
[----:B------:R-:W-:Y:S01]  /*0220*/  @!P2 FMUL R14, R14, 16777216 ;  /* 0x4b8000000e0ea820 */ /* 0x000fe20000400000 */
[----:B------:R-:W-:Y:S01]  /*0230*/  @!P2 FMUL R3, R3, 16777216 ;  /* 0x4b8000000303a820 */ /* 0x000fe20000400000 */
[----:B------:R-:W-:Y:S01]  /*0240*/  @!P3 FMUL R15, R15, 16777216 ;  /* 0x4b8000000f0fb820 */ /* 0x000fe20000400000 */
[----:B------:R-:W-:Y:S01]  /*0250*/  @!P3 FMUL R13, R13, 16777216 ;  /* 0x4b8000000d0db820 */ /* 0x000fe20000400000 */
[----:B------:R-:W1:Y:S08]  /*0260*/  MUFU.RCP R0, R14 ;  /* 0x0000000e00007308 */ /* 0x000e700000001000 */
[----:B------:R-:W3:Y:S01]  /*0270*/  MUFU.RCP R2, R15 ;  /* 0x0000000f00027308 */ /* 0x000ee20000001000 */
[----:B-1----:R-:W-:-:S04]  /*0280*/  FMUL R11, R0, R3 ;  /* 0x00000003000b7220 */ /* 0x002fc80000400000 */
[----:B----4-:R-:W-:Y:S01]  /*0290*/  FMUL R8, R11, R8 ;  /* 0x000000080b087220 */ /* 0x010fe20000400000 */
[----:B---3--:R-:W-:Y:S01]  /*02a0*/  FMUL R0, R2, R13 ;  /* 0x0000000d02007220 */ /* 0x008fe20000400000 */
[----:B--2---:R-:W-:-:S04]  /*02b0*/  IMAD.WIDE R2, R7, 0x4, R4 ;  /* 0x0000000407027825 */ /* 0x004fc800078e0204 */
[----:B------:R-:W-:Y:S01]  /*02c0*/  FMUL R9, R0, R9 ;  /* 0x0000000900097220 */ /* 0x000fe20000400000 */
[----:B------:R-:W-:Y:S06]  /*02d0*/  @P4 EXIT ;  /* 0x000000000000494d */ /* 0x000fec0003800000 */
[----:B------:R-:W-:Y:S01]  /*02e0*/  STG.E.64 desc[UR4][R2.64], R8 ;  /* 0x0000000802007986 */ /* 0x000fe2000c101b04 */
[----:B------:R-:W-:Y:S05]  /*02f0*/  EXIT ;  /* 0x000000000000794d */ /* 0x000fea0003800000 */
.L_x_0:
[----:B------:R-:W-:-:S00]  /*0300*/  BRA `(.L_x_0) ;  /* 0xfffffffc00fc7947 */ /* 0x000fc0000383ffff */
[----:B------:R-:W-:-:S00]  /*0310*/  NOP ;  /* 0x0000000000007918 */ /* 0x000fc00000000000 */
        /* <DEDUP_REMOVED lines=14> */
.L_x_1:


//--------------------- .nv.constant0.triton_poi_fused_mul_4 --------------------------
	.section	.nv.constant0.triton_poi_fused_mul_4,"a",@progbits
	.sectionflags	@""
	.align	4
.nv.constant0.triton_poi_fused_mul_4:
	.zero		556
